//
// Generated by NVIDIA NVVM Compiler
//
// Compiler Build ID: CL-36424714
// Cuda compilation tools, release 13.0, V13.0.88
// Based on NVVM 20.0.0
//

.version 9.0
.target sm_100
.address_size 64

	// .globl	_Z19fusedBiasActivationPfPKfiii

.visible .entry _Z19fusedBiasActivationPfPKfiii(
	.param .u64 .ptr .align 1 _Z19fusedBiasActivationPfPKfiii_param_0,
	.param .u64 .ptr .align 1 _Z19fusedBiasActivationPfPKfiii_param_1,
	.param .u32 _Z19fusedBiasActivationPfPKfiii_param_2,
	.param .u32 _Z19fusedBiasActivationPfPKfiii_param_3,
	.param .u32 _Z19fusedBiasActivationPfPKfiii_param_4
)
{
	.reg .pred 	%p<6>;
	.reg .b32 	%r<10>;
	.reg .b32 	%f<29>;
	.reg .b64 	%rd<9>;

	ld.param.u64 	%rd2, [_Z19fusedBiasActivationPfPKfiii_param_0];
	ld.param.u64 	%rd3, [_Z19fusedBiasActivationPfPKfiii_param_1];
	ld.param.u32 	%r4, [_Z19fusedBiasActivationPfPKfiii_param_2];
	ld.param.u32 	%r2, [_Z19fusedBiasActivationPfPKfiii_param_3];
	ld.param.u32 	%r3, [_Z19fusedBiasActivationPfPKfiii_param_4];
	mov.u32 	%r5, %ctaid.x;
	mov.u32 	%r6, %ntid.x;
	mov.u32 	%r7, %tid.x;
	mad.lo.s32 	%r1, %r5, %r6, %r7;
	mul.lo.s32 	%r8, %r2, %r4;
	setp.ge.s32 	%p1, %r1, %r8;
	@%p1 bra 	$L__BB0_6;
	cvta.to.global.u64 	%rd4, %rd2;
	cvta.to.global.u64 	%rd5, %rd3;
	rem.s32 	%r9, %r1, %r2;
	mul.wide.s32 	%rd6, %r1, 4;
	add.s64 	%rd1, %rd4, %rd6;
	ld.global.f32 	%f5, [%rd1];
	mul.wide.s32 	%rd7, %r9, 4;
	add.s64 	%rd8, %rd5, %rd7;
	ld.global.nc.f32 	%f6, [%rd8];
	add.f32 	%f28, %f5, %f6;
	setp.eq.s32 	%p2, %r3, 1;
	@%p2 bra 	$L__BB0_4;
	setp.ne.s32 	%p3, %r3, 0;
	@%p3 bra 	$L__BB0_5;
	max.f32 	%f28, %f28, 0f00000000;
	bra.uni 	$L__BB0_5;
$L__BB0_4:
	mul.f32 	%f7, %f28, 0f3F000000;
	mul.f32 	%f8, %f28, 0f3D372713;
	mul.f32 	%f9, %f28, %f8;
	fma.rn.f32 	%f10, %f28, %f9, %f28;
	mul.f32 	%f11, %f10, 0f3F4C422A;
	abs.f32 	%f12, %f11;
	mul.f32 	%f13, %f12, 0f4038AA3B;
	ex2.approx.ftz.f32 	%f14, %f13;
	add.f32 	%f15, %f14, 0f3F800000;
	rcp.approx.ftz.f32 	%f16, %f15;
	fma.rn.f32 	%f17, %f16, 0fC0000000, 0f3F800000;
	setp.ge.f32 	%p4, %f12, 0f41102CB4;
	selp.f32 	%f18, 0f3F800000, %f17, %p4;
	copysign.f32 	%f19, %f11, %f18;
	mul.f32 	%f20, %f11, %f11;
	fma.rn.f32 	%f21, %f20, 0f3C80F082, 0fBD563CAE;
	fma.rn.f32 	%f22, %f21, %f20, 0f3E085941;
	fma.rn.f32 	%f23, %f22, %f20, 0fBEAAA9ED;
	fma.rn.f32 	%f24, %f23, %f20, 0f00000000;
	fma.rn.f32 	%f25, %f24, %f11, %f11;
	setp.ge.f32 	%p5, %f12, 0f3F19999A;
	selp.f32 	%f26, %f19, %f25, %p5;
	add.f32 	%f27, %f26, 0f3F800000;
	mul.f32 	%f28, %f7, %f27;
$L__BB0_5:
	st.global.f32 	[%rd1], %f28;
$L__BB0_6:
	ret;

}
	// .globl	_Z11fusedSwiGLUPfPKfS1_i
.visible .entry _Z11fusedSwiGLUPfPKfS1_i(
	.param .u64 .ptr .align 1 _Z11fusedSwiGLUPfPKfS1_i_param_0,
	.param .u64 .ptr .align 1 _Z11fusedSwiGLUPfPKfS1_i_param_1,
	.param .u64 .ptr .align 1 _Z11fusedSwiGLUPfPKfS1_i_param_2,
	.param .u32 _Z11fusedSwiGLUPfPKfS1_i_param_3
)
{
	.reg .pred 	%p<2>;
	.reg .b32 	%r<8>;
	.reg .b32 	%f<17>;
	.reg .b64 	%rd<11>;

	ld.param.u64 	%rd1, [_Z11fusedSwiGLUPfPKfS1_i_param_0];
	ld.param.u64 	%rd2, [_Z11fusedSwiGLUPfPKfS1_i_param_1];
	ld.param.u64 	%rd3, [_Z11fusedSwiGLUPfPKfS1_i_param_2];
	ld.param.u32 	%r2, [_Z11fusedSwiGLUPfPKfS1_i_param_3];
	mov.u32 	%r3, %ctaid.x;
	mov.u32 	%r4, %ntid.x;
	mov.u32 	%r5, %tid.x;
	mad.lo.s32 	%r1, %r3, %r4, %r5;
	setp.ge.s32 	%p1, %r1, %r2;
	@%p1 bra 	$L__BB1_2;
	cvta.to.global.u64 	%rd4, %rd2;
	cvta.to.global.u64 	%rd5, %rd3;
	cvta.to.global.u64 	%rd6, %rd1;
	mul.wide.s32 	%rd7, %r1, 4;
	add.s64 	%rd8, %rd4, %rd7;
	ld.global.nc.f32 	%f1, [%rd8];
	add.s64 	%rd9, %rd5, %rd7;
	ld.global.nc.f32 	%f2, [%rd9];
	fma.rn.f32 	%f3, %f1, 0fBBBB989D, 0f3F000000;
	cvt.sat.f32.f32 	%f4, %f3;
	mov.f32 	%f5, 0f4B400001;
	mov.f32 	%f6, 0f437C0000;
	fma.rm.f32 	%f7, %f4, %f6, %f5;
	add.f32 	%f8, %f7, 0fCB40007F;
	neg.f32 	%f9, %f8;
	fma.rn.f32 	%f10, %f1, 0fBFB8AA3B, %f9;
	fma.rn.f32 	%f11, %f1, 0fB2A57060, %f10;
	mov.b32 	%r6, %f7;
	shl.b32 	%r7, %r6, 23;
	mov.b32 	%f12, %r7;
	ex2.approx.ftz.f32 	%f13, %f11;
	fma.rn.f32 	%f14, %f13, %f12, 0f3F800000;
	div.rn.f32 	%f15, %f1, %f14;
	mul.f32 	%f16, %f2, %f15;
	add.s64 	%rd10, %rd6, %rd7;
	st.global.f32 	[%rd10], %f16;
$L__BB1_2:
	ret;

}


// ===== COMPILED SASS (sm_100) =====

	.target	sm_100

	.elftype	@"ET_EXEC"


//--------------------- .note.nv.tkinfo           --------------------------
	.section	.note.nv.tkinfo,"",@"SHT_NOTE"
	.sectionflags	@"SHF_NOTE_NV_TKINFO"
	.tkinfo
        /*0018*/ 	.word	0x00000002
        /*0030*/ 	.string	""
        /*0030*/ 	.string	"ptxas"
        /*0030*/ 	.string	"Cuda compilation tools, release 13.0, V13.0.88"
        /*0030*/ 	.string	"Build cuda_13.0.r13.0/compiler.36424714_0"
        /*0030*/ 	.string	"-arch sm_100 -m 64 "



//--------------------- .note.nv.cuinfo           --------------------------
	.section	.note.nv.cuinfo,"",@"SHT_NOTE"
	.sectionflags	@"SHF_NOTE_NV_CUINFO"
        /*0018*/ 	.short	0x0002
        /*001a*/ 	.short	0x0064
        /*001c*/ 	.short	0x0082
	.zero		2


//--------------------- .nv.info                  --------------------------
	.section	.nv.info,"",@"SHT_CUDA_INFO"
	.align	4


	//----- nvinfo : EIATTR_REGCOUNT
	.align		4
        /*0000*/ 	.byte	0x04, 0x2f
        /*0002*/ 	.short	(.L_1 - .L_0)
	.align		4
.L_0:
        /*0004*/ 	.word	index@(_Z19fusedBiasActivationPfPKfiii)
        /*0008*/ 	.word	0x0000000e


	//----- nvinfo : EIATTR_FRAME_SIZE
	.align		4
.L_1:
        /*000c*/ 	.byte	0x04, 0x11
        /*000e*/ 	.short	(.L_3 - .L_2)
	.align		4
.L_2:
        /*0010*/ 	.word	index@(_Z19fusedBiasActivationPfPKfiii)
        /*0014*/ 	.word	0x00000000


	//----- nvinfo : EIATTR_REGCOUNT
	.align		4
.L_3:
        /*0018*/ 	.byte	0x04, 0x2f
        /*001a*/ 	.short	(.L_5 - .L_4)
	.align		4
.L_4:
        /*001c*/ 	.word	index@(_Z11fusedSwiGLUPfPKfS1_i)
        /*0020*/ 	.word	0x00000010


	//----- nvinfo : EIATTR_FRAME_SIZE
	.align		4
.L_5:
        /*0024*/ 	.byte	0x04, 0x11
        /*0026*/ 	.short	(.L_7 - .L_6)
	.align		4
.L_6:
        /*0028*/ 	.word	index@($__internal_0_$__cuda_sm3x_div_rn_noftz_f32_slowpath)
        /*002c*/ 	.word	0x00000000


	//----- nvinfo : EIATTR_FRAME_SIZE
	.align		4
.L_7:
        /*0030*/ 	.byte	0x04, 0x11
        /*0032*/ 	.short	(.L_9 - .L_8)
	.align		4
.L_8:
        /*0034*/ 	.word	index@(_Z11fusedSwiGLUPfPKfS1_i)
        /*0038*/ 	.word	0x00000000


	//----- nvinfo : EIATTR_MIN_STACK_SIZE
	.align		4
.L_9:
        /*003c*/ 	.byte	0x04, 0x12
        /*003e*/ 	.short	(.L_11 - .L_10)
	.align		4
.L_10:
        /*0040*/ 	.word	index@(_Z11fusedSwiGLUPfPKfS1_i)
        /*0044*/ 	.word	0x00000000


	//----- nvinfo : EIATTR_MIN_STACK_SIZE
	.align		4
.L_11:
        /*0048*/ 	.byte	0x04, 0x12
        /*004a*/ 	.short	(.L_13 - .L_12)
	.align		4
.L_12:
        /*004c*/ 	.word	index@(_Z19fusedBiasActivationPfPKfiii)
        /*0050*/ 	.word	0x00000000
.L_13:


//--------------------- .nv.compat                --------------------------
	.section	.nv.compat,"",@"SHT_CUDA_COMPAT_INFO"
	.align	4
        /*0000*/ 	.byte	0x02, 0x09, 0x00, 0x00, 0x02, 0x02, 0x01, 0x00, 0x02, 0x05, 0x05, 0x00, 0x03, 0x07, 0x01, 0x01
        /*0010*/ 	.byte	0x02, 0x03, 0x00, 0x00, 0x02, 0x06, 0x01, 0x00, 0x04, 0x0b, 0x08, 0x00, 0x01, 0x00, 0x00, 0x00
        /*0020*/ 	.byte	0x00, 0x00, 0x00, 0x00


//--------------------- .nv.info._Z11fusedSwiGLUPfPKfS1_i --------------------------
	.section	.nv.info._Z11fusedSwiGLUPfPKfS1_i,"",@"SHT_CUDA_INFO"
	.sectionflags	@""
	.align	4


	//----- nvinfo : EIATTR_CUDA_API_VERSION
	.align		4
        /*0000*/ 	.byte	0x04, 0x37
        /*0002*/ 	.short	(.L_15 - .L_14)
.L_14:
        /*0004*/ 	.word	0x00000082


	//----- nvinfo : EIATTR_KPARAM_INFO
	.align		4
.L_15:
        /*0008*/ 	.byte	0x04, 0x17
        /*000a*/ 	.short	(.L_17 - .L_16)
.L_16:
        /*000c*/ 	.word	0x00000000
        /*0010*/ 	.short	0x0003
        /*0012*/ 	.short	0x0018
        /*0014*/ 	.byte	0x00, 0xf0, 0x11, 0x00


	//----- nvinfo : EIATTR_KPARAM_INFO
	.align		4
.L_17:
        /*0018*/ 	.byte	0x04, 0x17
        /*001a*/ 	.short	(.L_19 - .L_18)
.L_18:
        /*001c*/ 	.word	0x00000000
        /*0020*/ 	.short	0x0002
        /*0022*/ 	.short	0x0010
        /*0024*/ 	.byte	0x00, 0xf5, 0x21, 0x00


	//----- nvinfo : EIATTR_KPARAM_INFO
	.align		4
.L_19:
        /*0028*/ 	.byte	0x04, 0x17
        /*002a*/ 	.short	(.L_21 - .L_20)
.L_20:
        /*002c*/ 	.word	0x00000000
        /*0030*/ 	.short	0x0001
        /*0032*/ 	.short	0x0008
        /*0034*/ 	.byte	0x00, 0xf5, 0x21, 0x00


	//----- nvinfo : EIATTR_KPARAM_INFO
	.align		4
.L_21:
        /*0038*/ 	.byte	0x04, 0x17
        /*003a*/ 	.short	(.L_23 - .L_22)
.L_22:
        /*003c*/ 	.word	0x00000000
        /*0040*/ 	.short	0x0000
        /*0042*/ 	.short	0x0000
        /*0044*/ 	.byte	0x00, 0xf5, 0x21, 0x00


	//----- nvinfo : EIATTR_SPARSE_MMA_MASK
	.align		4
.L_23:
        /*0048*/ 	.byte	0x03, 0x50
        /*004a*/ 	.short	0x0000


	//----- nvinfo : EIATTR_MAXREG_COUNT
	.align		4
        /*004c*/ 	.byte	0x03, 0x1b
        /*004e*/ 	.short	0x00ff


	//----- nvinfo : EIATTR_MERCURY_ISA_VERSION
	.align		4
        /*0050*/ 	.byte	0x03, 0x5f
        /*0052*/ 	.short	0x0101


	//----- nvinfo : EIATTR_VRC_CTA_INIT_COUNT
	.align		4
        /*0054*/ 	.byte	0x02, 0x4a
	.zero		1
	.zero		1


	//----- nvinfo : EIATTR_EXIT_INSTR_OFFSETS
	.align		4
        /*0058*/ 	.byte	0x04, 0x1c
        /*005a*/ 	.short	(.L_25 - .L_24)


	//   ....[0]....
.L_24:
        /*005c*/ 	.word	0x00000070


	//   ....[1]....
        /*0060*/ 	.word	0x000002a0


	//----- nvinfo : EIATTR_CRS_STACK_SIZE
	.align		4
.L_25:
        /*0064*/ 	.byte	0x04, 0x1e
        /*0066*/ 	.short	(.L_27 - .L_26)
.L_26:
        /*0068*/ 	.word	0x00000000


	//----- nvinfo : EIATTR_CBANK_PARAM_SIZE
	.align		4
.L_27:
        /*006c*/ 	.byte	0x03, 0x19
        /*006e*/ 	.short	0x001c


	//----- nvinfo : EIATTR_PARAM_CBANK
	.align		4
        /*0070*/ 	.byte	0x04, 0x0a
        /*0072*/ 	.short	(.L_29 - .L_28)
	.align		4
.L_28:
        /*0074*/ 	.word	index@(.nv.constant0._Z11fusedSwiGLUPfPKfS1_i)
        /*0078*/ 	.short	0x0380
        /*007a*/ 	.short	0x001c


	//----- nvinfo : EIATTR_SW_WAR
	.align		4
.L_29:
        /*007c*/ 	.byte	0x04, 0x36
        /*007e*/ 	.short	(.L_31 - .L_30)
.L_30:
        /*0080*/ 	.word	0x00000008
.L_31:


//--------------------- .nv.info._Z19fusedBiasActivationPfPKfiii --------------------------
	.section	.nv.info._Z19fusedBiasActivationPfPKfiii,"",@"SHT_CUDA_INFO"
	.sectionflags	@""
	.align	4


	//----- nvinfo : EIATTR_CUDA_API_VERSION
	.align		4
        /*0000*/ 	.byte	0x04, 0x37
        /*0002*/ 	.short	(.L_33 - .L_32)
.L_32:
        /*0004*/ 	.word	0x00000082


	//----- nvinfo : EIATTR_KPARAM_INFO
	.align		4
.L_33:
        /*0008*/ 	.byte	0x04, 0x17
        /*000a*/ 	.short	(.L_35 - .L_34)
.L_34:
        /*000c*/ 	.word	0x00000000
        /*0010*/ 	.short	0x0004
        /*0012*/ 	.short	0x0018
        /*0014*/ 	.byte	0x00, 0xf0, 0x11, 0x00


	//----- nvinfo : EIATTR_KPARAM_INFO
	.align		4
.L_35:
        /*0018*/ 	.byte	0x04, 0x17
        /*001a*/ 	.short	(.L_37 - .L_36)
.L_36:
        /*001c*/ 	.word	0x00000000
        /*0020*/ 	.short	0x0003
        /*0022*/ 	.short	0x0014
        /*0024*/ 	.byte	0x00, 0xf0, 0x11, 0x00


	//----- nvinfo : EIATTR_KPARAM_INFO
	.align		4
.L_37:
        /*0028*/ 	.byte	0x04, 0x17
        /*002a*/ 	.short	(.L_39 - .L_38)
.L_38:
        /*002c*/ 	.word	0x00000000
        /*0030*/ 	.short	0x0002
        /*0032*/ 	.short	0x0010
        /*0034*/ 	.byte	0x00, 0xf0, 0x11, 0x00


	//----- nvinfo : EIATTR_KPARAM_INFO
	.align		4
.L_39:
        /*0038*/ 	.byte	0x04, 0x17
        /*003a*/ 	.short	(.L_41 - .L_40)
.L_40:
        /*003c*/ 	.word	0x00000000
        /*0040*/ 	.short	0x0001
        /*0042*/ 	.short	0x0008
        /*0044*/ 	.byte	0x00, 0xf5, 0x21, 0x00


	//----- nvinfo : EIATTR_KPARAM_INFO
	.align		4
.L_41:
        /*0048*/ 	.byte	0x04, 0x17
        /*004a*/ 	.short	(.L_43 - .L_42)
.L_42:
        /*004c*/ 	.word	0x00000000
        /*0050*/ 	.short	0x0000
        /*0052*/ 	.short	0x0000
        /*0054*/ 	.byte	0x00, 0xf5, 0x21, 0x00


	//----- nvinfo : EIATTR_SPARSE_MMA_MASK
	.align		4
.L_43:
        /*0058*/ 	.byte	0x03, 0x50
        /*005a*/ 	.short	0x0000


	//----- nvinfo : EIATTR_MAXREG_COUNT
	.align		4
        /*005c*/ 	.byte	0x03, 0x1b
        /*005e*/ 	.short	0x00ff


	//----- nvinfo : EIATTR_MERCURY_ISA_VERSION
	.align		4
        /*0060*/ 	.byte	0x03, 0x5f
        /*0062*/ 	.short	0x0101


	//----- nvinfo : EIATTR_VRC_CTA_INIT_COUNT
	.align		4
        /*0064*/ 	.byte	0x02, 0x4a
	.zero		1
	.zero		1


	//----- nvinfo : EIATTR_EXIT_INSTR_OFFSETS
	.align		4
        /*0068*/ 	.byte	0x04, 0x1c
        /*006a*/ 	.short	(.L_45 - .L_44)


	//   ....[0]....
.L_44:
        /*006c*/ 	.word	0x00000080


	//   ....[1]....
        /*0070*/ 	.word	0x00000460


	//----- nvinfo : EIATTR_CBANK_PARAM_SIZE
	.align		4
.L_45:
        /*0074*/ 	.byte	0x03, 0x19
        /*0076*/ 	.short	0x001c


	//----- nvinfo : EIATTR_PARAM_CBANK
	.align		4
        /*0078*/ 	.byte	0x04, 0x0a
        /*007a*/ 	.short	(.L_47 - .L_46)
	.align		4
.L_46:
        /*007c*/ 	.word	index@(.nv.constant0._Z19fusedBiasActivationPfPKfiii)
        /*0080*/ 	.short	0x0380
        /*0082*/ 	.short	0x001c


	//----- nvinfo : EIATTR_SW_WAR
	.align		4
.L_47:
        /*0084*/ 	.byte	0x04, 0x36
        /*0086*/ 	.short	(.L_49 - .L_48)
.L_48:
        /*0088*/ 	.word	0x00000008
.L_49:


//--------------------- .nv.callgraph             --------------------------
	.section	.nv.callgraph,"",@"SHT_CUDA_CALLGRAPH"
	.align	4
	.sectionentsize	8
	.align		4
        /*0000*/ 	.word	0x00000000
	.align		4
        /*0004*/ 	.word	0xffffffff
	.align		4
        /*0008*/ 	.word	0x00000000
	.align		4
        /*000c*/ 	.word	0xfffffffe
	.align		4
        /*0010*/ 	.word	0x00000000
	.align		4
        /*0014*/ 	.word	0xfffffffd
	.align		4
        /*0018*/ 	.word	0x00000000
	.align		4
        /*001c*/ 	.word	0xfffffffc


//--------------------- .text._Z11fusedSwiGLUPfPKfS1_i --------------------------
	.section	.text._Z11fusedSwiGLUPfPKfS1_i,"ax",@progbits
	.align	128
        .global         _Z11fusedSwiGLUPfPKfS1_i
        .type           _Z11fusedSwiGLUPfPKfS1_i,@function
        .size           _Z11fusedSwiGLUPfPKfS1_i,(.L_x_17 - _Z11fusedSwiGLUPfPKfS1_i)
        .other          _Z11fusedSwiGLUPfPKfS1_i,@"STO_CUDA_ENTRY STV_DEFAULT"
_Z11fusedSwiGLUPfPKfS1_i:
.text._Z11fusedSwiGLUPfPKfS1_i:
[----:B------:R-:W-:Y:S01]  /*0000*/  LDC R1, c[0x0][0x37c] ;  /* 0x0000df00ff017b82 */ /* 0x000fe20000000800 */
[----:B------:R-:W0:Y:S07]  /*0010*/  S2R R3, SR_TID.X ;  /* 0x0000000000037919 */ /* 0x000e2e0000002100 */
[----:B------:R-:W0:Y:S01]  /*0020*/  S2UR UR4, SR_CTAID.X ;  /* 0x00000000000479c3 */ /* 0x000e220000002500 */
[----:B------:R-:W1:Y:S07]  /*0030*/  LDCU UR5, c[0x0][0x398] ;  /* 0x00007300ff0577ac */ /* 0x000e6e0008000800 */
[----:B------:R-:W0:Y:S02]  /*0040*/  LDC R2, c[0x0][0x360] ;  /* 0x0000d800ff027b82 */ /* 0x000e240000000800 */
[----:B0-----:R-:W-:-:S05]  /*0050*/  IMAD R2, R2, UR4, R3 ;  /* 0x0000000402027c24 */ /* 0x001fca000f8e0203 */
[----:B-1----:R-:W-:-:S13]  /*0060*/  ISETP.GE.AND P0, PT, R2, UR5, PT ;  /* 0x0000000502007c0c */ /* 0x002fda000bf06270 */
[----:B------:R-:W-:Y:S05]  /*0070*/  @P0 EXIT ;  /* 0x000000000000094d */ /* 0x000fea0003800000 */
[----:B------:R-:W0:Y:S01]  /*0080*/  LDC.64 R6, c[0x0][0x388] ;  /* 0x0000e200ff067b82 */ /* 0x000e220000000a00 */
[----:B------:R-:W1:Y:S07]  /*0090*/  LDCU.64 UR4, c[0x0][0x358] ;  /* 0x00006b00ff0477ac */ /* 0x000e6e0008000a00 */
[----:B------:R-:W2:Y:S01]  /*00a0*/  LDC.64 R4, c[0x0][0x390] ;  /* 0x0000e400ff047b82 */ /* 0x000ea20000000a00 */
[----:B0-----:R-:W-:-:S05]  /*00b0*/  IMAD.WIDE R6, R2, 0x4, R6 ;  /* 0x0000000402067825 */ /* 0x001fca00078e0206 */
[----:B-1----:R-:W3:Y:S01]  /*00c0*/  LDG.E.CONSTANT R0, desc[UR4][R6.64] ;  /* 0x0000000406007981 */ /* 0x002ee2000c1e9900 */
[----:B------:R-:W-:Y:S02]  /*00d0*/  IMAD.MOV.U32 R3, RZ, RZ, 0x3bbb989d ;  /* 0x3bbb989dff037424 */ /* 0x000fe400078e00ff */
[----:B------:R-:W-:Y:S02]  /*00e0*/  IMAD.MOV.U32 R8, RZ, RZ, 0x437c0000 ;  /* 0x437c0000ff087424 */ /* 0x000fe400078e00ff */
[----:B--2---:R-:W-:-:S06]  /*00f0*/  IMAD.WIDE R4, R2, 0x4, R4 ;  /* 0x0000000402047825 */ /* 0x004fcc00078e0204 */
[----:B------:R0:W5:Y:S01]  /*0100*/  LDG.E.CONSTANT R4, desc[UR4][R4.64] ;  /* 0x0000000404047981 */ /* 0x000162000c1e9900 */
[----:B------:R-:W-:Y:S01]  /*0110*/  BSSY.RECONVERGENT B0, `(.L_x_0) ;  /* 0x0000014000007945 */ /* 0x000fe20003800200 */
[----:B---3--:R-:W-:-:S04]  /*0120*/  FFMA.SAT R3, R0, -R3, 0.5 ;  /* 0x3f00000000037423 */ /* 0x008fc80000002803 */
[----:B------:R-:W-:-:S04]  /*0130*/  FFMA.RM R3, R3, R8, 12582913 ;  /* 0x4b40000103037423 */ /* 0x000fc80000004008 */
[C---:B------:R-:W-:Y:S01]  /*0140*/  FADD R9, R3.reuse, -12583039 ;  /* 0xcb40007f03097421 */ /* 0x040fe20000000000 */
[----:B------:R-:W-:-:S03]  /*0150*/  IMAD.SHL.U32 R3, R3, 0x800000, RZ ;  /* 0x0080000003037824 */ /* 0x000fc600078e00ff */
[----:B------:R-:W-:-:S04]  /*0160*/  FFMA R9, R0, -1.4426950216293334961, -R9 ;  /* 0xbfb8aa3b00097823 */ /* 0x000fc80000000809 */
[----:B------:R-:W-:-:S04]  /*0170*/  FFMA R9, R0, -1.925963033500011079e-08, R9 ;  /* 0xb2a5706000097823 */ /* 0x000fc80000000009 */
[----:B------:R-:W1:Y:S02]  /*0180*/  MUFU.EX2 R6, R9 ;  /* 0x0000000900067308 */ /* 0x000e640000000800 */
[----:B-1----:R-:W-:-:S06]  /*0190*/  FFMA R3, R3, R6, 1 ;  /* 0x3f80000003037423 */ /* 0x002fcc0000000006 */
[----:B------:R-:W0:Y:S08]  /*01a0*/  MUFU.RCP R6, R3 ;  /* 0x0000000300067308 */ /* 0x000e300000001000 */
[----:B------:R-:W1:Y:S01]  /*01b0*/  FCHK P0, R0, R3 ;  /* 0x0000000300007302 */ /* 0x000e620000000000 */
[----:B0-----:R-:W-:-:S04]  /*01c0*/  FFMA R5, -R3, R6, 1 ;  /* 0x3f80000003057423 */ /* 0x001fc80000000106 */
[----:B------:R-:W-:-:S04]  /*01d0*/  FFMA R5, R6, R5, R6 ;  /* 0x0000000506057223 */ /* 0x000fc80000000006 */
[----:B------:R-:W-:-:S04]  /*01e0*/  FFMA R6, R0, R5, RZ ;  /* 0x0000000500067223 */ /* 0x000fc800000000ff */
[----:B------:R-:W-:-:S04]  /*01f0*/  FFMA R7, -R3, R6, R0 ;  /* 0x0000000603077223 */ /* 0x000fc80000000100 */
[----:B------:R-:W-:Y:S01]  /*0200*/  FFMA R5, R5, R7, R6 ;  /* 0x0000000705057223 */ /* 0x000fe20000000006 */
[----:B-1----:R-:W-:Y:S06]  /*0210*/  @!P0 BRA `(.L_x_1) ;  /* 0x00000000000c8947 */ /* 0x002fec0003800000 */
[----:B------:R-:W-:-:S07]  /*0220*/  MOV R6, 0x240 ;  /* 0x0000024000067802 */ /* 0x000fce0000000f00 */
[----:B-----5:R-:W-:Y:S05]  /*0230*/  CALL.REL.NOINC `($__internal_0_$__cuda_sm3x_div_rn_noftz_f32_slowpath) ;  /* 0x00000000001c7944 */ /* 0x020fea0003c00000 */
[----:B------:R-:W-:-:S07]  /*0240*/  IMAD.MOV.U32 R5, RZ, RZ, R0 ;  /* 0x000000ffff057224 */ /* 0x000fce00078e0000 */
.L_x_1:
[----:B------:R-:W-:Y:S05]  /*0250*/  BSYNC.RECONVERGENT B0 ;  /* 0x0000000000007941 */ /* 0x000fea0003800200 */
.L_x_0:
[----:B------:R-:W0:Y:S01]  /*0260*/  LDC.64 R6, c[0x0][0x380] ;  /* 0x0000e000ff067b82 */ /* 0x000e220000000a00 */
[----:B-----5:R-:W-:Y:S01]  /*0270*/  FMUL R5, R4, R5 ;  /* 0x0000000504057220 */ /* 0x020fe20000400000 */
[----:B0-----:R-:W-:-:S05]  /*0280*/  IMAD.WIDE R2, R2, 0x4, R6 ;  /* 0x0000000402027825 */ /* 0x001fca00078e0206 */
[----:B------:R-:W-:Y:S01]  /*0290*/  STG.E desc[UR4][R2.64], R5 ;  /* 0x0000000502007986 */ /* 0x000fe2000c101904 */
[----:B------:R-:W-:Y:S05]  /*02a0*/  EXIT ;  /* 0x000000000000794d */ /* 0x000fea0003800000 */
        .weak           $__internal_0_$__cuda_sm3x_div_rn_noftz_f32_slowpath
        .type           $__internal_0_$__cuda_sm3x_div_rn_noftz_f32_slowpath,@function
        .size           $__internal_0_$__cuda_sm3x_div_rn_noftz_f32_slowpath,(.L_x_17 - $__internal_0_$__cuda_sm3x_div_rn_noftz_f32_slowpath)
$__internal_0_$__cuda_sm3x_div_rn_noftz_f32_slowpath:
[----:B------:R-:W-:Y:S01]  /*02b0*/  SHF.R.U32.HI R7, RZ, 0x17, R3 ;  /* 0x00000017ff077819 */ /* 0x000fe20000011603 */
[----:B------:R-:W-:Y:S01]  /*02c0*/  BSSY.RECONVERGENT B1, `(.L_x_2) ;  /* 0x0000064000017945 */ /* 0x000fe20003800200 */
[--C-:B------:R-:W-:Y:S01]  /*02d0*/  SHF.R.U32.HI R5, RZ, 0x17, R0.reuse ;  /* 0x00000017ff057819 */ /* 0x100fe20000011600 */
[----:B------:R-:W-:Y:S01]  /*02e0*/  IMAD.MOV.U32 R8, RZ, RZ, R0 ;  /* 0x000000ffff087224 */ /* 0x000fe200078e0000 */
[----:B------:R-:W-:Y:S02]  /*02f0*/  LOP3.LUT R7, R7, 0xff, RZ, 0xc0, !PT ;  /* 0x000000ff07077812 */ /* 0x000fe400078ec0ff */
[----:B------:R-:W-:Y:S02]  /*0300*/  LOP3.LUT R5, R5, 0xff, RZ, 0xc0, !PT ;  /* 0x000000ff05057812 */ /* 0x000fe400078ec0ff */
[----:B------:R-:W-:Y:S01]  /*0310*/  MOV R9, R3 ;  /* 0x0000000300097202 */ /* 0x000fe20000000f00 */
[----:B------:R-:W-:Y:S02]  /*0320*/  VIADD R12, R7, 0xffffffff ;  /* 0xffffffff070c7836 */ /* 0x000fe40000000000 */
[----:B------:R-:W-:-:S03]  /*0330*/  VIADD R11, R5, 0xffffffff ;  /* 0xffffffff050b7836 */ /* 0x000fc60000000000 */
[----:B------:R-:W-:-:S04]  /*0340*/  ISETP.GT.U32.AND P0, PT, R12, 0xfd, PT ;  /* 0x000000fd0c00780c */ /* 0x000fc80003f04070 */
[----:B------:R-:W-:-:S13]  /*0350*/  ISETP.GT.U32.OR P0, PT, R11, 0xfd, P0 ;  /* 0x000000fd0b00780c */ /* 0x000fda0000704470 */
[----:B------:R-:W-:Y:S01]  /*0360*/  @!P0 IMAD.MOV.U32 R10, RZ, RZ, RZ ;  /* 0x000000ffff0a8224 */ /* 0x000fe200078e00ff */
[----:B------:R-:W-:Y:S06]  /*0370*/  @!P0 BRA `(.L_x_3) ;  /* 0x00000000005c8947 */ /* 0x000fec0003800000 */
[----:B------:R-:W-:Y:S02]  /*0380*/  FSETP.GTU.FTZ.AND P0, PT, |R0|, +INF , PT ;  /* 0x7f8000000000780b */ /* 0x000fe40003f1c200 */
[----:B------:R-:W-:-:S04]  /*0390*/  FSETP.GTU.FTZ.AND P1, PT, |R3|, +INF , PT ;  /* 0x7f8000000300780b */ /* 0x000fc80003f3c200 */
[----:B------:R-:W-:-:S13]  /*03a0*/  PLOP3.LUT P0, PT, P0, P1, PT, 0xf8, 0x8f ;  /* 0x00000000008f781c */ /* 0x000fda0000703f70 */
[----:B------:R-:W-:Y:S05]  /*03b0*/  @P0 BRA `(.L_x_4) ;  /* 0x00000004004c0947 */ /* 0x000fea0003800000 */
[----:B------:R-:W-:-:S13]  /*03c0*/  LOP3.LUT P0, RZ, R9, 0x7fffffff, R8, 0xc8, !PT ;  /* 0x7fffffff09ff7812 */ /* 0x000fda000780c808 */
[----:B------:R-:W-:Y:S05]  /*03d0*/  @!P0 BRA `(.L_x_5) ;  /* 0x00000004003c8947 */ /* 0x000fea0003800000 */
[C---:B------:R-:W-:Y:S02]  /*03e0*/  FSETP.NEU.FTZ.AND P2, PT, |R0|.reuse, +INF , PT ;  /* 0x7f8000000000780b */ /* 0x040fe40003f5d200 */
[----:B------:R-:W-:Y:S02]  /*03f0*/  FSETP.NEU.FTZ.AND P1, PT, |R3|, +INF , PT ;  /* 0x7f8000000300780b */ /* 0x000fe40003f3d200 */
[----:B------:R-:W-:-:S11]  /*0400*/  FSETP.NEU.FTZ.AND P0, PT, |R0|, +INF , PT ;  /* 0x7f8000000000780b */ /* 0x000fd60003f1d200 */
[----:B------:R-:W-:Y:S05]  /*0410*/  @!P1 BRA !P2, `(.L_x_5) ;  /* 0x00000004002c9947 */ /* 0x000fea0005000000 */
[----:B------:R-:W-:-:S04]  /*0420*/  LOP3.LUT P2, RZ, R8, 0x7fffffff, RZ, 0xc0, !PT ;  /* 0x7fffffff08ff7812 */ /* 0x000fc8000784c0ff */
[----:B------:R-:W-:-:S13]  /*0430*/  PLOP3.LUT P1, PT, P1, P2, PT, 0x2f, 0xf2 ;  /* 0x0000000000f2781c */ /* 0x000fda0000f24577 */
[----:B------:R-:W-:Y:S05]  /*0440*/  @P1 BRA `(.L_x_6) ;  /* 0x0000000400181947 */ /* 0x000fea0003800000 */
[----:B------:R-:W-:-:S04]  /*0450*/  LOP3.LUT P1, RZ, R9, 0x7fffffff, RZ, 0xc0, !PT ;  /* 0x7fffffff09ff7812 */ /* 0x000fc8000782c0ff */
[----:B------:R-:W-:-:S13]  /*0460*/  PLOP3.LUT P0, PT, P0, P1, PT, 0x2f, 0xf2 ;  /* 0x0000000000f2781c */ /* 0x000fda0000702577 */
[----:B------:R-:W-:Y:S05]  /*0470*/  @P0 BRA `(.L_x_7) ;  /* 0x0000000400000947 */ /* 0x000fea0003800000 */
[----:B------:R-:W-:Y:S02]  /*0480*/  ISETP.GE.AND P0, PT, R11, RZ, PT ;  /* 0x000000ff0b00720c */ /* 0x000fe40003f06270 */
[----:B------:R-:W-:-:S11]  /*0490*/  ISETP.GE.AND P1, PT, R12, RZ, PT ;  /* 0x000000ff0c00720c */ /* 0x000fd60003f26270 */
[----:B------:R-:W-:Y:S02]  /*04a0*/  @P0 IMAD.MOV.U32 R10, RZ, RZ, RZ ;  /* 0x000000ffff0a0224 */ /* 0x000fe400078e00ff */
[----:B------:R-:W-:Y:S01]  /*04b0*/  @!P0 FFMA R8, R0, 1.84467440737095516160e+19, RZ ;  /* 0x5f80000000088823 */ /* 0x000fe200000000ff */
[----:B------:R-:W-:Y:S02]  /*04c0*/  @!P0 IMAD.MOV.U32 R10, RZ, RZ, -0x40 ;  /* 0xffffffc0ff0a8424 */ /* 0x000fe400078e00ff */
[----:B------:R-:W-:Y:S02]  /*04d0*/  @!P1 FFMA R9, R3, 1.84467440737095516160e+19, RZ ;  /* 0x5f80000003099823 */ /* 0x000fe400000000ff */
[----:B------:R-:W-:-:S07]  /*04e0*/  @!P1 VIADD R10, R10, 0x40 ;  /* 0x000000400a0a9836 */ /* 0x000fce0000000000 */
.L_x_3:
[----:B------:R-:W-:Y:S01]  /*04f0*/  LEA R0, R7, 0xc0800000, 0x17 ;  /* 0xc080000007007811 */ /* 0x000fe200078eb8ff */
[----:B------:R-:W-:Y:S01]  /*0500*/  BSSY.RECONVERGENT B2, `(.L_x_8) ;  /* 0x0000036000027945 */ /* 0x000fe20003800200 */
[----:B------:R-:W-:-:S03]  /*0510*/  IADD3 R5, PT, PT, R5, -0x7f, RZ ;  /* 0xffffff8105057810 */ /* 0x000fc60007ffe0ff */
[----:B------:R-:W-:Y:S02]  /*0520*/  IMAD.IADD R9, R9, 0x1, -R0 ;  /* 0x0000000109097824 */ /* 0x000fe400078e0a00 */
[C---:B------:R-:W-:Y:S01]  /*0530*/  IMAD R0, R5.reuse, -0x800000, R8 ;  /* 0xff80000005007824 */ /* 0x040fe200078e0208 */
[----:B------:R-:W-:Y:S01]  /*0540*/  IADD3 R5, PT, PT, R5, 0x7f, -R7 ;  /* 0x0000007f05057810 */ /* 0x000fe20007ffe807 */
[----:B------:R-:W0:Y:S01]  /*0550*/  MUFU.RCP R3, R9 ;  /* 0x0000000900037308 */ /* 0x000e220000001000 */
[----:B------:R-:W-:-:S03]  /*0560*/  FADD.FTZ R11, -R9, -RZ ;  /* 0x800000ff090b7221 */ /* 0x000fc60000010100 */
[----:B------:R-:W-:Y:S02]  /*0570*/  IMAD.IADD R5, R5, 0x1, R10 ;  /* 0x0000000105057824 */ /* 0x000fe400078e020a */
[----:B0-----:R-:W-:-:S04]  /*0580*/  FFMA R12, R3, R11, 1 ;  /* 0x3f800000030c7423 */ /* 0x001fc8000000000b */
[----:B------:R-:W-:-:S04]  /*0590*/  FFMA R12, R3, R12, R3 ;  /* 0x0000000c030c7223 */ /* 0x000fc80000000003 */
[----:B------:R-:W-:-:S04]  /*05a0*/  FFMA R3, R0, R12, RZ ;  /* 0x0000000c00037223 */ /* 0x000fc800000000ff */
[----:B------:R-:W-:-:S04]  /*05b0*/  FFMA R8, R11, R3, R0 ;  /* 0x000000030b087223 */ /* 0x000fc80000000000 */
[----:B------:R-:W-:-:S04]  /*05c0*/  FFMA R13, R12, R8, R3 ;  /* 0x000000080c0d7223 */ /* 0x000fc80000000003 */
[----:B------:R-:W-:-:S04]  /*05d0*/  FFMA R8, R11, R13, R0 ;  /* 0x0000000d0b087223 */ /* 0x000fc80000000000 */
[----:B------:R-:W-:-:S05]  /*05e0*/  FFMA R0, R12, R8, R13 ;  /* 0x000000080c007223 */ /* 0x000fca000000000d */
[----:B------:R-:W-:-:S04]  /*05f0*/  SHF.R.U32.HI R3, RZ, 0x17, R0 ;  /* 0x00000017ff037819 */ /* 0x000fc80000011600 */
[----:B------:R-:W-:-:S05]  /*0600*/  LOP3.LUT R3, R3, 0xff, RZ, 0xc0, !PT ;  /* 0x000000ff03037812 */ /* 0x000fca00078ec0ff */
[----:B------:R-:W-:-:S04]  /*0610*/  IMAD.IADD R7, R3, 0x1, R5 ;  /* 0x0000000103077824 */ /* 0x000fc800078e0205 */
[----:B------:R-:W-:-:S05]  /*0620*/  VIADD R3, R7, 0xffffffff ;  /* 0xffffffff07037836 */ /* 0x000fca0000000000 */
[----:B------:R-:W-:-:S13]  /*0630*/  ISETP.GE.U32.AND P0, PT, R3, 0xfe, PT ;  /* 0x000000fe0300780c */ /* 0x000fda0003f06070 */
[----:B------:R-:W-:Y:S05]  /*0640*/  @!P0 BRA `(.L_x_9) ;  /* 0x0000000000808947 */ /* 0x000fea0003800000 */
[----:B------:R-:W-:-:S13]  /*0650*/  ISETP.GT.AND P0, PT, R7, 0xfe, PT ;  /* 0x000000fe0700780c */ /* 0x000fda0003f04270 */
[----:B------:R-:W-:Y:S05]  /*0660*/  @P0 BRA `(.L_x_10) ;  /* 0x00000000006c0947 */ /* 0x000fea0003800000 */
[----:B------:R-:W-:-:S13]  /*0670*/  ISETP.GE.AND P0, PT, R7, 0x1, PT ;  /* 0x000000010700780c */ /* 0x000fda0003f06270 */
[----:B------:R-:W-:Y:S05]  /*0680*/  @P0 BRA `(.L_x_11) ;  /* 0x0000000000740947 */ /* 0x000fea0003800000 */
[----:B------:R-:W-:Y:S02]  /*0690*/  ISETP.GE.AND P0, PT, R7, -0x18, PT ;  /* 0xffffffe80700780c */ /* 0x000fe40003f06270 */
[----:B------:R-:W-:-:S11]  /*06a0*/  LOP3.LUT R0, R0, 0x80000000, RZ, 0xc0, !PT ;  /* 0x8000000000007812 */ /* 0x000fd600078ec0ff */
[----:B------:R-:W-:Y:S05]  /*06b0*/  @!P0 BRA `(.L_x_11) ;  /* 0x0000000000688947 */ /* 0x000fea0003800000 */
[CCC-:B------:R-:W-:Y:S01]  /*06c0*/  FFMA.RZ R3, R12.reuse, R8.reuse, R13.reuse ;  /* 0x000000080c037223 */ /* 0x1c0fe2000000c00d */
[C---:B------:R-:W-:Y:S01]  /*06d0*/  VIADD R10, R7.reuse, 0x20 ;  /* 0x00000020070a7836 */ /* 0x040fe20000000000 */
[C---:B------:R-:W-:Y:S02]  /*06e0*/  ISETP.NE.AND P2, PT, R7.reuse, RZ, PT ;  /* 0x000000ff0700720c */ /* 0x040fe40003f45270 */
[----:B------:R-:W-:Y:S02]  /*06f0*/  ISETP.NE.AND P1, PT, R7, RZ, PT ;  /* 0x000000ff0700720c */ /* 0x000fe40003f25270 */
[----:B------:R-:W-:Y:S01]  /*0700*/  LOP3.LUT R5, R3, 0x7fffff, RZ, 0xc0, !PT ;  /* 0x007fffff03057812 */ /* 0x000fe200078ec0ff */
[CCC-:B------:R-:W-:Y:S01]  /*0710*/  FFMA.RP R3, R12.reuse, R8.reuse, R13.reuse ;  /* 0x000000080c037223 */ /* 0x1c0fe2000000800d */
[----:B------:R-:W-:Y:S01]  /*0720*/  FFMA.RM R8, R12, R8, R13 ;  /* 0x000000080c087223 */ /* 0x000fe2000000400d */
[----:B------:R-:W-:Y:S02]  /*0730*/  IADD3 R7, PT, PT, -R7, RZ, RZ ;  /* 0x000000ff07077210 */ /* 0x000fe40007ffe1ff */
[----:B------:R-:W-:-:S02]  /*0740*/  LOP3.LUT R5, R5, 0x800000, RZ, 0xfc, !PT ;  /* 0x0080000005057812 */ /* 0x000fc400078efcff */
[----:B------:R-:W-:Y:S02]  /*0750*/  FSETP.NEU.FTZ.AND P0, PT, R3, R8, PT ;  /* 0x000000080300720b */ /* 0x000fe40003f1d000 */
[----:B------:R-:W-:Y:S02]  /*0760*/  SHF.L.U32 R10, R5, R10, RZ ;  /* 0x0000000a050a7219 */ /* 0x000fe400000006ff */
[----:B------:R-:W-:Y:S02]  /*0770*/  SEL R8, R7, RZ, P2 ;  /* 0x000000ff07087207 */ /* 0x000fe40001000000 */
[----:B------:R-:W-:Y:S02]  /*0780*/  ISETP.NE.AND P1, PT, R10, RZ, P1 ;  /* 0x000000ff0a00720c */ /* 0x000fe40000f25270 */
[----:B------:R-:W-:Y:S02]  /*0790*/  SHF.R.U32.HI R8, RZ, R8, R5 ;  /* 0x00000008ff087219 */ /* 0x000fe40000011605 */
[----:B------:R-:W-:-:S02]  /*07a0*/  PLOP3.LUT P0, PT, P0, P1, PT, 0xf8, 0x8f ;  /* 0x00000000008f781c */ /* 0x000fc40000703f70 */
[----:B------:R-:W-:Y:S02]  /*07b0*/  SHF.R.U32.HI R10, RZ, 0x1, R8 ;  /* 0x00000001ff0a7819 */ /* 0x000fe40000011608 */
[----:B------:R-:W-:-:S04]  /*07c0*/  SEL R3, RZ, 0x1, !P0 ;  /* 0x00000001ff037807 */ /* 0x000fc80004000000 */
[----:B------:R-:W-:-:S04]  /*07d0*/  LOP3.LUT R3, R3, 0x1, R10, 0xf8, !PT ;  /* 0x0000000103037812 */ /* 0x000fc800078ef80a */
[----:B------:R-:W-:-:S05]  /*07e0*/  LOP3.LUT R3, R3, R8, RZ, 0xc0, !PT ;  /* 0x0000000803037212 */ /* 0x000fca00078ec0ff */
[----:B------:R-:W-:-:S05]  /*07f0*/  IMAD.IADD R3, R10, 0x1, R3 ;  /* 0x000000010a037824 */ /* 0x000fca00078e0203 */
[----:B------:R-:W-:Y:S01]  /*0800*/  LOP3.LUT R0, R3, R0, RZ, 0xfc, !PT ;  /* 0x0000000003007212 */ /* 0x000fe200078efcff */
[----:B------:R-:W-:Y:S06]  /*0810*/  BRA `(.L_x_11) ;  /* 0x0000000000107947 */ /* 0x000fec0003800000 */
.L_x_10:
[----:B------:R-:W-:-:S04]  /*0820*/  LOP3.LUT R0, R0, 0x80000000, RZ, 0xc0, !PT ;  /* 0x8000000000007812 */ /* 0x000fc800078ec0ff */
[----:B------:R-:W-:Y:S01]  /*0830*/  LOP3.LUT R0, R0, 0x7f800000, RZ, 0xfc, !PT ;  /* 0x7f80000000007812 */ /* 0x000fe200078efcff */
[----:B------:R-:W-:Y:S06]  /*0840*/  BRA `(.L_x_11) ;  /* 0x0000000000047947 */ /* 0x000fec0003800000 */
.L_x_9:
[----:B------:R-:W-:-:S07]  /*0850*/  IMAD R0, R5, 0x800000, R0 ;  /* 0x0080000005007824 */ /* 0x000fce00078e0200 */
.L_x_11:
[----:B------:R-:W-:Y:S05]  /*0860*/  BSYNC.RECONVERGENT B2 ;  /* 0x0000000000027941 */ /* 0x000fea0003800200 */
.L_x_8:
[----:B------:R-:W-:Y:S05]  /*0870*/  BRA `(.L_x_12) ;  /* 0x0000000000207947 */ /* 0x000fea0003800000 */
.L_x_7:
[----:B------:R-:W-:-:S04]  /*0880*/  LOP3.LUT R0, R9, 0x80000000, R8, 0x48, !PT ;  /* 0x8000000009007812 */ /* 0x000fc800078e4808 */
[----:B------:R-:W-:Y:S01]  /*0890*/  LOP3.LUT R0, R0, 0x7f800000, RZ, 0xfc, !PT ;  /* 0x7f80000000007812 */ /* 0x000fe200078efcff */
[----:B------:R-:W-:Y:S06]  /*08a0*/  BRA `(.L_x_12) ;  /* 0x0000000000147947 */ /* 0x000fec0003800000 */
.L_x_6:
[----:B------:R-:W-:Y:S01]  /*08b0*/  LOP3.LUT R0, R9, 0x80000000, R8, 0x48, !PT ;  /* 0x8000000009007812 */ /* 0x000fe200078e4808 */
[----:B------:R-:W-:Y:S06]  /*08c0*/  BRA `(.L_x_12) ;  /* 0x00000000000c7947 */ /* 0x000fec0003800000 */
.L_x_5:
[----:B------:R-:W0:Y:S01]  /*08d0*/  MUFU.RSQ R0, -QNAN ;  /* 0xffc0000000007908 */ /* 0x000e220000001400 */
[----:B------:R-:W-:Y:S05]  /*08e0*/  BRA `(.L_x_12) ;  /* 0x0000000000047947 */ /* 0x000fea0003800000 */
.L_x_4:
[----:B------:R-:W-:-:S07]  /*08f0*/  FADD.FTZ R0, R0, R3 ;  /* 0x0000000300007221 */ /* 0x000fce0000010000 */
.L_x_12:
[----:B------:R-:W-:Y:S05]  /*0900*/  BSYNC.RECONVERGENT B1 ;  /* 0x0000000000017941 */ /* 0x000fea0003800200 */
.L_x_2:
[----:B------:R-:W-:-:S04]  /*0910*/  IMAD.MOV.U32 R7, RZ, RZ, 0x0 ;  /* 0x00000000ff077424 */ /* 0x000fc800078e00ff */
[----:B0-----:R-:W-:Y:S05]  /*0920*/  RET.REL.NODEC R6 `(_Z11fusedSwiGLUPfPKfS1_i) ;  /* 0xfffffff406b47950 */ /* 0x001fea0003c3ffff */
.L_x_13:
[----:B------:R-:W-:-:S00]  /*0930*/  BRA `(.L_x_13) ;  /* 0xfffffffc00fc7947 */ /* 0x000fc0000383ffff */
[----:B------:R-:W-:-:S00]  /*0940*/  NOP ;  /* 0x0000000000007918 */ /* 0x000fc00000000000 */
        /* <DEDUP_REMOVED lines=11> */
.L_x_17:


//--------------------- .text._Z19fusedBiasActivationPfPKfiii --------------------------
	.section	.text._Z19fusedBiasActivationPfPKfiii,"ax",@progbits
	.align	128
        .global         _Z19fusedBiasActivationPfPKfiii
        .type           _Z19fusedBiasActivationPfPKfiii,@function
        .size           _Z19fusedBiasActivationPfPKfiii,(.L_x_19 - _Z19fusedBiasActivationPfPKfiii)
        .other          _Z19fusedBiasActivationPfPKfiii,@"STO_CUDA_ENTRY STV_DEFAULT"
_Z19fusedBiasActivationPfPKfiii:
.text._Z19fusedBiasActivationPfPKfiii:
[----:B------:R-:W-:Y:S01]  /*0000*/  LDC R1, c[0x0][0x37c] ;  /* 0x0000df00ff017b82 */ /* 0x000fe20000000800 */
[----:B------:R-:W0:Y:S07]  /*0010*/  S2R R0, SR_TID.X ;  /* 0x0000000000007919 */ /* 0x000e2e0000002100 */
[----:B------:R-:W0:Y:S08]  /*0020*/  S2UR UR4, SR_CTAID.X ;  /* 0x00000000000479c3 */ /* 0x000e300000002500 */
[----:B------:R-:W0:Y:S08]  /*0030*/  LDC R9, c[0x0][0x360] ;  /* 0x0000d800ff097b82 */ /* 0x000e300000000800 */
[----:B------:R-:W1:Y:S01]  /*0040*/  LDC.64 R2, c[0x0][0x390] ;  /* 0x0000e400ff027b82 */ /* 0x000e620000000a00 */
[----:B0-----:R-:W-:-:S02]  /*0050*/  IMAD R9, R9, UR4, R0 ;  /* 0x0000000409097c24 */ /* 0x001fc4000f8e0200 */
[----:B-1----:R-:W-:-:S05]  /*0060*/  IMAD R2, R3, R2, RZ ;  /* 0x0000000203027224 */ /* 0x002fca00078e02ff */
[----:B------:R-:W-:-:S13]  /*0070*/  ISETP.GE.AND P0, PT, R9, R2, PT ;  /* 0x000000020900720c */ /* 0x000fda0003f06270 */
[----:B------:R-:W-:Y:S05]  /*0080*/  @P0 EXIT ;  /* 0x000000000000094d */ /* 0x000fea0003800000 */
[----:B------:R-:W-:Y:S01]  /*0090*/  IABS R11, R3 ;  /* 0x00000003000b7213 */ /* 0x000fe20000000000 */
[----:B------:R-:W0:Y:S01]  /*00a0*/  LDCU.64 UR4, c[0x0][0x358] ;  /* 0x00006b00ff0477ac */ /* 0x000e220008000a00 */
[----:B------:R-:W-:Y:S02]  /*00b0*/  ISETP.GE.AND P2, PT, R9, RZ, PT ;  /* 0x000000ff0900720c */ /* 0x000fe40003f46270 */
[----:B------:R-:W1:Y:S01]  /*00c0*/  I2F.RP R0, R11 ;  /* 0x0000000b00007306 */ /* 0x000e620000209400 */
[----:B------:R-:W2:Y:S07]  /*00d0*/  LDCU UR6, c[0x0][0x398] ;  /* 0x00007300ff0677ac */ /* 0x000eae0008000800 */
[----:B-1----:R-:W1:Y:S02]  /*00e0*/  MUFU.RCP R0, R0 ;  /* 0x0000000000007308 */ /* 0x002e640000001000 */
[----:B-1----:R-:W-:-:S06]  /*00f0*/  IADD3 R4, PT, PT, R0, 0xffffffe, RZ ;  /* 0x0ffffffe00047810 */ /* 0x002fcc0007ffe0ff */
[----:B------:R1:W3:Y:S02]  /*0100*/  F2I.FTZ.U32.TRUNC.NTZ R5, R4 ;  /* 0x0000000400057305 */ /* 0x0002e4000021f000 */
[----:B-1----:R-:W-:Y:S01]  /*0110*/  HFMA2 R4, -RZ, RZ, 0, 0 ;  /* 0x00000000ff047431 */ /* 0x002fe200000001ff */
[----:B---3--:R-:W-:-:S05]  /*0120*/  IADD3 R2, PT, PT, RZ, -R5, RZ ;  /* 0x80000005ff027210 */ /* 0x008fca0007ffe0ff */
[----:B------:R-:W-:Y:S01]  /*0130*/  IMAD R7, R2, R11, RZ ;  /* 0x0000000b02077224 */ /* 0x000fe200078e02ff */
[----:B------:R-:W-:-:S03]  /*0140*/  IABS R2, R9 ;  /* 0x0000000900027213 */ /* 0x000fc60000000000 */
[----:B------:R-:W-:Y:S02]  /*0150*/  IMAD.HI.U32 R5, R5, R7, R4 ;  /* 0x0000000705057227 */ /* 0x000fe400078e0004 */
[----:B------:R-:W1:Y:S04]  /*0160*/  LDC.64 R6, c[0x0][0x388] ;  /* 0x0000e200ff067b82 */ /* 0x000e680000000a00 */
[----:B------:R-:W-:-:S05]  /*0170*/  IMAD.HI.U32 R5, R5, R2, RZ ;  /* 0x0000000205057227 */ /* 0x000fca00078e00ff */
[----:B------:R-:W-:-:S05]  /*0180*/  IADD3 R5, PT, PT, -R5, RZ, RZ ;  /* 0x000000ff05057210 */ /* 0x000fca0007ffe1ff */
[C---:B------:R-:W-:Y:S02]  /*0190*/  IMAD R0, R11.reuse, R5, R2 ;  /* 0x000000050b007224 */ /* 0x040fe400078e0202 */
[----:B------:R-:W3:Y:S03]  /*01a0*/  LDC.64 R4, c[0x0][0x380] ;  /* 0x0000e000ff047b82 */ /* 0x000ee60000000a00 */
[----:B------:R-:W-:-:S13]  /*01b0*/  ISETP.GT.U32.AND P0, PT, R11, R0, PT ;  /* 0x000000000b00720c */ /* 0x000fda0003f04070 */
[----:B------:R-:W-:Y:S02]  /*01c0*/  @!P0 IADD3 R0, PT, PT, R0, -R11, RZ ;  /* 0x8000000b00008210 */ /* 0x000fe40007ffe0ff */
[----:B------:R-:W-:Y:S02]  /*01d0*/  ISETP.NE.AND P0, PT, R3, RZ, PT ;  /* 0x000000ff0300720c */ /* 0x000fe40003f05270 */
[----:B------:R-:W-:-:S13]  /*01e0*/  ISETP.GT.U32.AND P1, PT, R11, R0, PT ;  /* 0x000000000b00720c */ /* 0x000fda0003f24070 */
[----:B------:R-:W-:-:S04]  /*01f0*/  @!P1 IADD3 R0, PT, PT, R0, -R11, RZ ;  /* 0x8000000b00009210 */ /* 0x000fc80007ffe0ff */
[----:B------:R-:W-:Y:S02]  /*0200*/  @!P2 IADD3 R0, PT, PT, -R0, RZ, RZ ;  /* 0x000000ff0000a210 */ /* 0x000fe40007ffe1ff */
[----:B------:R-:W-:Y:S01]  /*0210*/  @!P0 LOP3.LUT R0, RZ, R3, RZ, 0x33, !PT ;  /* 0x00000003ff008212 */ /* 0x000fe200078e33ff */
[----:B---3--:R-:W-:-:S04]  /*0220*/  IMAD.WIDE R2, R9, 0x4, R4 ;  /* 0x0000000409027825 */ /* 0x008fc800078e0204 */
[----:B-1----:R-:W-:Y:S02]  /*0230*/  IMAD.WIDE R4, R0, 0x4, R6 ;  /* 0x0000000400047825 */ /* 0x002fe400078e0206 */
[----:B0-----:R-:W3:Y:S04]  /*0240*/  LDG.E R0, desc[UR4][R2.64] ;  /* 0x0000000402007981 */ /* 0x001ee8000c1e1900 */
[----:B------:R-:W3:Y:S01]  /*0250*/  LDG.E.CONSTANT R5, desc[UR4][R4.64] ;  /* 0x0000000404057981 */ /* 0x000ee2000c1e9900 */
[----:B--2---:R-:W-:Y:S01]  /*0260*/  UISETP.NE.AND UP0, UPT, UR6, 0x1, UPT ;  /* 0x000000010600788c */ /* 0x004fe2000bf05270 */
[----:B---3--:R-:W-:-:S08]  /*0270*/  FADD R7, R0, R5 ;  /* 0x0000000500077221 */ /* 0x008fd00000000000 */
[----:B------:R-:W-:Y:S05]  /*0280*/  BRA.U !UP0, `(.L_x_14) ;  /* 0x0000000108107547 */ /* 0x000fea000b800000 */
[----:B------:R-:W-:-:S09]  /*0290*/  UISETP.NE.AND UP0, UPT, UR6, URZ, UPT ;  /* 0x000000ff0600728c */ /* 0x000fd2000bf05270 */
[----:B------:R-:W-:Y:S05]  /*02a0*/  BRA.U UP0, `(.L_x_15) ;  /* 0x0000000100687547 */ /* 0x000fea000b800000 */
[----:B------:R-:W-:Y:S01]  /*02b0*/  FMNMX R7, RZ, R7, !PT ;  /* 0x00000007ff077209 */ /* 0x000fe20007800000 */
[----:B------:R-:W-:Y:S06]  /*02c0*/  BRA `(.L_x_15) ;  /* 0x0000000000607947 */ /* 0x000fec0003800000 */
.L_x_14:
[C---:B------:R-:W-:Y:S01]  /*02d0*/  FMUL R0, R7.reuse, 0.044714998453855514526 ;  /* 0x3d37271307007820 */ /* 0x040fe20000400000 */
[----:B------:R-:W-:Y:S02]  /*02e0*/  MOV R8, 0x3c80f082 ;  /* 0x3c80f08200087802 */ /* 0x000fe40000000f00 */
[----:B------:R-:W-:Y:S01]  /*02f0*/  MOV R6, 0x3f800000 ;  /* 0x3f80000000067802 */ /* 0x000fe20000000f00 */
[----:B------:R-:W-:-:S04]  /*0300*/  FMUL R0, R7, R0 ;  /* 0x0000000007007220 */ /* 0x000fc80000400000 */
[C---:B------:R-:W-:Y:S01]  /*0310*/  FFMA R0, R7.reuse, R0, R7 ;  /* 0x0000000007007223 */ /* 0x040fe20000000007 */
[----:B------:R-:W-:-:S03]  /*0320*/  FMUL R7, R7, 0.5 ;  /* 0x3f00000007077820 */ /* 0x000fc60000400000 */
[----:B------:R-:W-:-:S04]  /*0330*/  FMUL R4, R0, 0.79788458347320556641 ;  /* 0x3f4c422a00047820 */ /* 0x000fc80000400000 */
[C---:B------:R-:W-:Y:S01]  /*0340*/  FMUL R0, |R4|.reuse, 2.8853900432586669922 ;  /* 0x4038aa3b04007820 */ /* 0x040fe20000400200 */
[C---:B------:R-:W-:Y:S01]  /*0350*/  FMUL R11, R4.reuse, R4 ;  /* 0x00000004040b7220 */ /* 0x040fe20000400000 */
[C---:B------:R-:W-:Y:S02]  /*0360*/  FSETP.GE.AND P1, PT, |R4|.reuse, 0.60000002384185791016, PT ;  /* 0x3f19999a0400780b */ /* 0x040fe40003f26200 */
[----:B------:R-:W-:Y:S01]  /*0370*/  FSETP.GE.AND P0, PT, |R4|, 9.010913848876953125, PT ;  /* 0x41102cb40400780b */ /* 0x000fe20003f06200 */
[C---:B------:R-:W-:Y:S01]  /*0380*/  FFMA R8, R11.reuse, R8, -0.052303962409496307373 ;  /* 0xbd563cae0b087423 */ /* 0x040fe20000000008 */
[----:B------:R-:W0:Y:S03]  /*0390*/  MUFU.EX2 R0, R0 ;  /* 0x0000000000007308 */ /* 0x000e260000000800 */
[----:B------:R-:W-:Y:S01]  /*03a0*/  FFMA R8, R11, R8, 0.1331529766321182251 ;  /* 0x3e0859410b087423 */ /* 0x000fe20000000008 */
[----:B0-----:R-:W-:-:S03]  /*03b0*/  FADD R5, R0, 1 ;  /* 0x3f80000000057421 */ /* 0x001fc60000000000 */
[----:B------:R-:W-:-:S04]  /*03c0*/  FFMA R0, R11, R8, -0.33332768082618713379 ;  /* 0xbeaaa9ed0b007423 */ /* 0x000fc80000000008 */
[----:B------:R-:W-:Y:S01]  /*03d0*/  FFMA R11, R11, R0, RZ ;  /* 0x000000000b0b7223 */ /* 0x000fe200000000ff */
[----:B------:R-:W0:Y:S02]  /*03e0*/  MUFU.RCP R5, R5 ;  /* 0x0000000500057308 */ /* 0x000e240000001000 */
[----:B0-----:R-:W-:-:S05]  /*03f0*/  FFMA R6, R5, -2, R6 ;  /* 0xc000000005067823 */ /* 0x001fca0000000006 */
[----:B------:R-:W-:-:S04]  /*0400*/  FSEL R9, R6, 1, !P0 ;  /* 0x3f80000006097808 */ /* 0x000fc80004000000 */
[--C-:B------:R-:W-:Y:S01]  /*0410*/  LOP3.LUT R9, R9, 0x80000000, R4.reuse, 0xb8, !PT ;  /* 0x8000000009097812 */ /* 0x100fe200078eb804 */
[----:B------:R-:W-:-:S04]  /*0420*/  @!P1 FFMA R9, R4, R11, R4 ;  /* 0x0000000b04099223 */ /* 0x000fc80000000004 */
[----:B------:R-:W-:-:S04]  /*0430*/  FADD R0, R9, 1 ;  /* 0x3f80000009007421 */ /* 0x000fc80000000000 */
[----:B------:R-:W-:-:S07]  /*0440*/  FMUL R7, R7, R0 ;  /* 0x0000000007077220 */ /* 0x000fce0000400000 */
.L_x_15:
[----:B------:R-:W-:Y:S01]  /*0450*/  STG.E desc[UR4][R2.64], R7 ;  /* 0x0000000702007986 */ /* 0x000fe2000c101904 */
[----:B------:R-:W-:Y:S05]  /*0460*/  EXIT ;  /* 0x000000000000794d */ /* 0x000fea0003800000 */
.L_x_16:
        /* <DEDUP_REMOVED lines=9> */
.L_x_19:


//--------------------- .nv.shared.reserved.0     --------------------------
	.section	.nv.shared.reserved.0,"aw",@nobits
	.weak		__nv_reservedSMEM_offset_0_alias
	.size		__nv_reservedSMEM_offset_0_alias, 0, 64
	.other		__nv_reservedSMEM_offset_0_alias,@"STO_CUDA_RESERVED_SHARED STV_DEFAULT"
__nv_reservedSMEM_offset_0_alias:
	.zero		0
	.zero		64


//--------------------- .nv.constant0._Z11fusedSwiGLUPfPKfS1_i --------------------------
	.section	.nv.constant0._Z11fusedSwiGLUPfPKfS1_i,"a",@progbits
	.sectionflags	@""
	.align	4
.nv.constant0._Z11fusedSwiGLUPfPKfS1_i:
	.zero		924


//--------------------- .nv.constant0._Z19fusedBiasActivationPfPKfiii --------------------------
	.section	.nv.constant0._Z19fusedBiasActivationPfPKfiii,"a",@progbits
	.sectionflags	@""
	.align	4
.nv.constant0._Z19fusedBiasActivationPfPKfiii:
	.zero		924


//--------------------- SYMBOLS --------------------------

	.type		.nv.reservedSmem.offset0,@object
	.size		.nv.reservedSmem.offset0,0x4
